//
// Generated by NVIDIA NVVM Compiler
//
// Compiler Build ID: CL-36424714
// Cuda compilation tools, release 13.0, V13.0.88
// Based on NVVM 20.0.0
//

.version 9.0
.target sm_100
.address_size 64

	// .globl	_Z13Find_TrianglePiS_iiS_S_

.visible .entry _Z13Find_TrianglePiS_iiS_S_(
	.param .u64 .ptr .align 1 _Z13Find_TrianglePiS_iiS_S__param_0,
	.param .u64 .ptr .align 1 _Z13Find_TrianglePiS_iiS_S__param_1,
	.param .u32 _Z13Find_TrianglePiS_iiS_S__param_2,
	.param .u32 _Z13Find_TrianglePiS_iiS_S__param_3,
	.param .u64 .ptr .align 1 _Z13Find_TrianglePiS_iiS_S__param_4,
	.param .u64 .ptr .align 1 _Z13Find_TrianglePiS_iiS_S__param_5
)
{
	.reg .pred 	%p<11>;
	.reg .b32 	%r<48>;
	.reg .b64 	%rd<21>;

	ld.param.u64 	%rd9, [_Z13Find_TrianglePiS_iiS_S__param_0];
	ld.param.u64 	%rd10, [_Z13Find_TrianglePiS_iiS_S__param_1];
	ld.param.u32 	%r27, [_Z13Find_TrianglePiS_iiS_S__param_2];
	ld.param.u64 	%rd7, [_Z13Find_TrianglePiS_iiS_S__param_4];
	ld.param.u64 	%rd8, [_Z13Find_TrianglePiS_iiS_S__param_5];
	cvta.to.global.u64 	%rd1, %rd9;
	cvta.to.global.u64 	%rd2, %rd10;
	mov.u32 	%r28, %tid.x;
	mov.u32 	%r29, %ctaid.x;
	mov.u32 	%r30, %ntid.x;
	mad.lo.s32 	%r1, %r29, %r30, %r28;
	setp.ge.s32 	%p1, %r1, %r27;
	@%p1 bra 	$L__BB0_16;
	mul.wide.s32 	%rd11, %r1, 4;
	add.s64 	%rd3, %rd2, %rd11;
	ld.global.u32 	%r39, [%rd3];
	ld.global.u32 	%r38, [%rd3+4];
	setp.ge.s32 	%p2, %r39, %r38;
	@%p2 bra 	$L__BB0_16;
	cvta.to.global.u64 	%rd4, %rd8;
	cvta.to.global.u64 	%rd5, %rd7;
$L__BB0_3:
	mul.wide.s32 	%rd12, %r39, 4;
	add.s64 	%rd13, %rd1, %rd12;
	ld.global.u32 	%r32, [%rd13];
	ld.global.u32 	%r40, [%rd3];
	mul.wide.s32 	%rd14, %r32, 4;
	add.s64 	%rd6, %rd2, %rd14;
	ld.global.u32 	%r7, [%rd6];
	setp.ge.s32 	%p3, %r40, %r38;
	mov.b32 	%r46, 0;
	@%p3 bra 	$L__BB0_15;
	ld.global.u32 	%r8, [%rd6+4];
	add.s32 	%r9, %r8, -1;
	mov.b32 	%r46, 0;
$L__BB0_5:
	setp.ge.s32 	%p4, %r7, %r8;
	@%p4 bra 	$L__BB0_14;
	mul.wide.s32 	%rd15, %r40, 4;
	add.s64 	%rd16, %rd1, %rd15;
	ld.global.u32 	%r12, [%rd16];
	mov.u32 	%r45, %r9;
	mov.u32 	%r44, %r7;
$L__BB0_7:
	add.s32 	%r34, %r45, %r44;
	shr.u32 	%r35, %r34, 31;
	add.s32 	%r36, %r34, %r35;
	shr.s32 	%r15, %r36, 1;
	mul.wide.s32 	%rd17, %r15, 4;
	add.s64 	%rd18, %rd1, %rd17;
	ld.global.u32 	%r16, [%rd18];
	setp.ge.s32 	%p5, %r16, %r12;
	@%p5 bra 	$L__BB0_9;
	add.s32 	%r44, %r15, 1;
	bra.uni 	$L__BB0_11;
$L__BB0_9:
	setp.le.s32 	%p6, %r16, %r12;
	@%p6 bra 	$L__BB0_12;
	add.s32 	%r45, %r15, -1;
$L__BB0_11:
	setp.le.s32 	%p8, %r44, %r45;
	@%p8 bra 	$L__BB0_7;
	bra.uni 	$L__BB0_14;
$L__BB0_12:
	setp.ne.s32 	%p7, %r16, %r12;
	@%p7 bra 	$L__BB0_11;
	add.s32 	%r46, %r46, 1;
$L__BB0_14:
	add.s32 	%r40, %r40, 1;
	setp.ne.s32 	%p9, %r40, %r38;
	@%p9 bra 	$L__BB0_5;
$L__BB0_15:
	add.s64 	%rd20, %rd4, %rd12;
	st.global.u32 	[%rd20], %r46;
	atom.global.add.u32 	%r37, [%rd5], %r46;
	add.s32 	%r39, %r39, 1;
	ld.global.u32 	%r38, [%rd3+4];
	setp.lt.s32 	%p10, %r39, %r38;
	@%p10 bra 	$L__BB0_3;
$L__BB0_16:
	ret;

}


// ===== COMPILED SASS (sm_100) =====

	.target	sm_100

	.elftype	@"ET_EXEC"


//--------------------- .note.nv.tkinfo           --------------------------
	.section	.note.nv.tkinfo,"",@"SHT_NOTE"
	.sectionflags	@"SHF_NOTE_NV_TKINFO"
	.tkinfo
        /*0018*/ 	.word	0x00000002
        /*0030*/ 	.string	""
        /*0030*/ 	.string	"ptxas"
        /*0030*/ 	.string	"Cuda compilation tools, release 13.0, V13.0.88"
        /*0030*/ 	.string	"Build cuda_13.0.r13.0/compiler.36424714_0"
        /*0030*/ 	.string	"-arch sm_100 -m 64 "



//--------------------- .note.nv.cuinfo           --------------------------
	.section	.note.nv.cuinfo,"",@"SHT_NOTE"
	.sectionflags	@"SHF_NOTE_NV_CUINFO"
        /*0018*/ 	.short	0x0002
        /*001a*/ 	.short	0x0064
        /*001c*/ 	.short	0x0082
	.zero		2


//--------------------- .nv.info                  --------------------------
	.section	.nv.info,"",@"SHT_CUDA_INFO"
	.align	4


	//----- nvinfo : EIATTR_REGCOUNT
	.align		4
        /*0000*/ 	.byte	0x04, 0x2f
        /*0002*/ 	.short	(.L_1 - .L_0)
	.align		4
.L_0:
        /*0004*/ 	.word	index@(_Z13Find_TrianglePiS_iiS_S_)
        /*0008*/ 	.word	0x00000014


	//----- nvinfo : EIATTR_FRAME_SIZE
	.align		4
.L_1:
        /*000c*/ 	.byte	0x04, 0x11
        /*000e*/ 	.short	(.L_3 - .L_2)
	.align		4
.L_2:
        /*0010*/ 	.word	index@(_Z13Find_TrianglePiS_iiS_S_)
        /*0014*/ 	.word	0x00000000


	//----- nvinfo : EIATTR_MIN_STACK_SIZE
	.align		4
.L_3:
        /*0018*/ 	.byte	0x04, 0x12
        /*001a*/ 	.short	(.L_5 - .L_4)
	.align		4
.L_4:
        /*001c*/ 	.word	index@(_Z13Find_TrianglePiS_iiS_S_)
        /*0020*/ 	.word	0x00000000
.L_5:


//--------------------- .nv.compat                --------------------------
	.section	.nv.compat,"",@"SHT_CUDA_COMPAT_INFO"
	.align	4
        /*0000*/ 	.byte	0x02, 0x09, 0x00, 0x00, 0x02, 0x02, 0x01, 0x00, 0x02, 0x05, 0x05, 0x00, 0x03, 0x07, 0x01, 0x01
        /*0010*/ 	.byte	0x02, 0x03, 0x00, 0x00, 0x02, 0x06, 0x01, 0x00, 0x04, 0x0b, 0x08, 0x00, 0x09, 0x00, 0x00, 0x00
        /*0020*/ 	.byte	0x00, 0x00, 0x00, 0x00


//--------------------- .nv.info._Z13Find_TrianglePiS_iiS_S_ --------------------------
	.section	.nv.info._Z13Find_TrianglePiS_iiS_S_,"",@"SHT_CUDA_INFO"
	.sectionflags	@""
	.align	4


	//----- nvinfo : EIATTR_CUDA_API_VERSION
	.align		4
        /*0000*/ 	.byte	0x04, 0x37
        /*0002*/ 	.short	(.L_7 - .L_6)
.L_6:
        /*0004*/ 	.word	0x00000082


	//----- nvinfo : EIATTR_KPARAM_INFO
	.align		4
.L_7:
        /*0008*/ 	.byte	0x04, 0x17
        /*000a*/ 	.short	(.L_9 - .L_8)
.L_8:
        /*000c*/ 	.word	0x00000000
        /*0010*/ 	.short	0x0005
        /*0012*/ 	.short	0x0020
        /*0014*/ 	.byte	0x00, 0xf5, 0x21, 0x00


	//----- nvinfo : EIATTR_KPARAM_INFO
	.align		4
.L_9:
        /*0018*/ 	.byte	0x04, 0x17
        /*001a*/ 	.short	(.L_11 - .L_10)
.L_10:
        /*001c*/ 	.word	0x00000000
        /*0020*/ 	.short	0x0004
        /*0022*/ 	.short	0x0018
        /*0024*/ 	.byte	0x00, 0xf5, 0x21, 0x00


	//----- nvinfo : EIATTR_KPARAM_INFO
	.align		4
.L_11:
        /*0028*/ 	.byte	0x04, 0x17
        /*002a*/ 	.short	(.L_13 - .L_12)
.L_12:
        /*002c*/ 	.word	0x00000000
        /*0030*/ 	.short	0x0003
        /*0032*/ 	.short	0x0014
        /*0034*/ 	.byte	0x00, 0xf0, 0x11, 0x00


	//----- nvinfo : EIATTR_KPARAM_INFO
	.align		4
.L_13:
        /*0038*/ 	.byte	0x04, 0x17
        /*003a*/ 	.short	(.L_15 - .L_14)
.L_14:
        /*003c*/ 	.word	0x00000000
        /*0040*/ 	.short	0x0002
        /*0042*/ 	.short	0x0010
        /*0044*/ 	.byte	0x00, 0xf0, 0x11, 0x00


	//----- nvinfo : EIATTR_KPARAM_INFO
	.align		4
.L_15:
        /*0048*/ 	.byte	0x04, 0x17
        /*004a*/ 	.short	(.L_17 - .L_16)
.L_16:
        /*004c*/ 	.word	0x00000000
        /*0050*/ 	.short	0x0001
        /*0052*/ 	.short	0x0008
        /*0054*/ 	.byte	0x00, 0xf5, 0x21, 0x00


	//----- nvinfo : EIATTR_KPARAM_INFO
	.align		4
.L_17:
        /*0058*/ 	.byte	0x04, 0x17
        /*005a*/ 	.short	(.L_19 - .L_18)
.L_18:
        /*005c*/ 	.word	0x00000000
        /*0060*/ 	.short	0x0000
        /*0062*/ 	.short	0x0000
        /*0064*/ 	.byte	0x00, 0xf5, 0x21, 0x00


	//----- nvinfo : EIATTR_SPARSE_MMA_MASK
	.align		4
.L_19:
        /*0068*/ 	.byte	0x03, 0x50
        /*006a*/ 	.short	0x0000


	//----- nvinfo : EIATTR_MAXREG_COUNT
	.align		4
        /*006c*/ 	.byte	0x03, 0x1b
        /*006e*/ 	.short	0x00ff


	//----- nvinfo : EIATTR_MERCURY_ISA_VERSION
	.align		4
        /*0070*/ 	.byte	0x03, 0x5f
        /*0072*/ 	.short	0x0101


	//----- nvinfo : EIATTR_INT_WARP_WIDE_INSTR_OFFSETS
	.align		4
        /*0074*/ 	.byte	0x04, 0x31
        /*0076*/ 	.short	(.L_21 - .L_20)


	//   ....[0]....
.L_20:
        /*0078*/ 	.word	0x00000400


	//   ....[1]....
        /*007c*/ 	.word	0x00000420


	//----- nvinfo : EIATTR_VRC_CTA_INIT_COUNT
	.align		4
.L_21:
        /*0080*/ 	.byte	0x02, 0x4a
	.zero		1
	.zero		1


	//----- nvinfo : EIATTR_EXIT_INSTR_OFFSETS
	.align		4
        /*0084*/ 	.byte	0x04, 0x1c
        /*0086*/ 	.short	(.L_23 - .L_22)


	//   ....[0]....
.L_22:
        /*0088*/ 	.word	0x00000070


	//   ....[1]....
        /*008c*/ 	.word	0x000000e0


	//   ....[2]....
        /*0090*/ 	.word	0x000004e0


	//----- nvinfo : EIATTR_CRS_STACK_SIZE
	.align		4
.L_23:
        /*0094*/ 	.byte	0x04, 0x1e
        /*0096*/ 	.short	(.L_25 - .L_24)
.L_24:
        /*0098*/ 	.word	0x00000000


	//----- nvinfo : EIATTR_CBANK_PARAM_SIZE
	.align		4
.L_25:
        /*009c*/ 	.byte	0x03, 0x19
        /*009e*/ 	.short	0x0028


	//----- nvinfo : EIATTR_PARAM_CBANK
	.align		4
        /*00a0*/ 	.byte	0x04, 0x0a
        /*00a2*/ 	.short	(.L_27 - .L_26)
	.align		4
.L_26:
        /*00a4*/ 	.word	index@(.nv.constant0._Z13Find_TrianglePiS_iiS_S_)
        /*00a8*/ 	.short	0x0380
        /*00aa*/ 	.short	0x0028


	//----- nvinfo : EIATTR_SW_WAR
	.align		4
.L_27:
        /*00ac*/ 	.byte	0x04, 0x36
        /*00ae*/ 	.short	(.L_29 - .L_28)
.L_28:
        /*00b0*/ 	.word	0x00000008
.L_29:


//--------------------- .nv.callgraph             --------------------------
	.section	.nv.callgraph,"",@"SHT_CUDA_CALLGRAPH"
	.align	4
	.sectionentsize	8
	.align		4
        /*0000*/ 	.word	0x00000000
	.align		4
        /*0004*/ 	.word	0xffffffff
	.align		4
        /*0008*/ 	.word	0x00000000
	.align		4
        /*000c*/ 	.word	0xfffffffe
	.align		4
        /*0010*/ 	.word	0x00000000
	.align		4
        /*0014*/ 	.word	0xfffffffd
	.align		4
        /*0018*/ 	.word	0x00000000
	.align		4
        /*001c*/ 	.word	0xfffffffc


//--------------------- .text._Z13Find_TrianglePiS_iiS_S_ --------------------------
	.section	.text._Z13Find_TrianglePiS_iiS_S_,"ax",@progbits
	.align	128
        .global         _Z13Find_TrianglePiS_iiS_S_
        .type           _Z13Find_TrianglePiS_iiS_S_,@function
        .size           _Z13Find_TrianglePiS_iiS_S_,(.L_x_11 - _Z13Find_TrianglePiS_iiS_S_)
        .other          _Z13Find_TrianglePiS_iiS_S_,@"STO_CUDA_ENTRY STV_DEFAULT"
_Z13Find_TrianglePiS_iiS_S_:
.text._Z13Find_TrianglePiS_iiS_S_:
[----:B------:R-:W-:Y:S01]  /*0000*/  LDC R1, c[0x0][0x37c] ;  /* 0x0000df00ff017b82 */ /* 0x000fe20000000800 */
[----:B------:R-:W0:Y:S07]  /*0010*/  S2R R5, SR_TID.X ;  /* 0x0000000000057919 */ /* 0x000e2e0000002100 */
[----:B------:R-:W0:Y:S01]  /*0020*/  S2UR UR4, SR_CTAID.X ;  /* 0x00000000000479c3 */ /* 0x000e220000002500 */
[----:B------:R-:W1:Y:S07]  /*0030*/  LDCU UR5, c[0x0][0x390] ;  /* 0x00007200ff0577ac */ /* 0x000e6e0008000800 */
[----:B------:R-:W0:Y:S02]  /*0040*/  LDC R0, c[0x0][0x360] ;  /* 0x0000d800ff007b82 */ /* 0x000e240000000800 */
[----:B0-----:R-:W-:-:S05]  /*0050*/  IMAD R5, R0, UR4, R5 ;  /* 0x0000000400057c24 */ /* 0x001fca000f8e0205 */
[----:B-1----:R-:W-:-:S13]  /*0060*/  ISETP.GE.AND P0, PT, R5, UR5, PT ;  /* 0x0000000505007c0c */ /* 0x002fda000bf06270 */
[----:B------:R-:W-:Y:S05]  /*0070*/  @P0 EXIT ;  /* 0x000000000000094d */ /* 0x000fea0003800000 */
[----:B------:R-:W0:Y:S01]  /*0080*/  LDC.64 R2, c[0x0][0x388] ;  /* 0x0000e200ff027b82 */ /* 0x000e220000000a00 */
[----:B------:R-:W1:Y:S01]  /*0090*/  LDCU.64 UR6, c[0x0][0x358] ;  /* 0x00006b00ff0677ac */ /* 0x000e620008000a00 */
[----:B0-----:R-:W-:-:S05]  /*00a0*/  IMAD.WIDE R2, R5, 0x4, R2 ;  /* 0x0000000405027825 */ /* 0x001fca00078e0202 */
[----:B-1----:R-:W2:Y:S04]  /*00b0*/  LDG.E R0, desc[UR6][R2.64] ;  /* 0x0000000602007981 */ /* 0x002ea8000c1e1900 */
[----:B------:R-:W2:Y:S02]  /*00c0*/  LDG.E R5, desc[UR6][R2.64+0x4] ;  /* 0x0000040602057981 */ /* 0x000ea4000c1e1900 */
[----:B--2---:R-:W-:-:S13]  /*00d0*/  ISETP.GE.AND P0, PT, R0, R5, PT ;  /* 0x000000050000720c */ /* 0x004fda0003f06270 */
[----:B------:R-:W-:Y:S05]  /*00e0*/  @P0 EXIT ;  /* 0x000000000000094d */ /* 0x000fea0003800000 */
.L_x_9:
[----:B------:R-:W0:Y:S01]  /*00f0*/  LDC.64 R6, c[0x0][0x380] ;  /* 0x0000e000ff067b82 */ /* 0x000e220000000a00 */
[----:B------:R-:W2:Y:S07]  /*0100*/  LDG.E R10, desc[UR6][R2.64] ;  /* 0x00000006020a7981 */ /* 0x000eae000c1e1900 */
[----:B------:R-:W1:Y:S01]  /*0110*/  LDC.64 R8, c[0x0][0x388] ;  /* 0x0000e200ff087b82 */ /* 0x000e620000000a00 */
[----:B0-----:R-:W-:-:S06]  /*0120*/  IMAD.WIDE R6, R0, 0x4, R6 ;  /* 0x0000000400067825 */ /* 0x001fcc00078e0206 */
[----:B------:R-:W1:Y:S01]  /*0130*/  LDG.E R7, desc[UR6][R6.64] ;  /* 0x0000000606077981 */ /* 0x000e62000c1e1900 */
[----:B------:R-:W-:Y:S01]  /*0140*/  BSSY.RECONVERGENT B0, `(.L_x_0) ;  /* 0x000002a000007945 */ /* 0x000fe20003800200 */
[----:B------:R-:W-:Y:S01]  /*0150*/  IMAD.MOV.U32 R4, RZ, RZ, RZ ;  /* 0x000000ffff047224 */ /* 0x000fe200078e00ff */
[----:B--2---:R-:W-:Y:S01]  /*0160*/  ISETP.GE.AND P0, PT, R10, R5, PT ;  /* 0x000000050a00720c */ /* 0x004fe20003f06270 */
[----:B-1----:R-:W-:-:S12]  /*0170*/  IMAD.WIDE R8, R7, 0x4, R8 ;  /* 0x0000000407087825 */ /* 0x002fd800078e0208 */
[----:B------:R-:W-:Y:S05]  /*0180*/  @P0 BRA `(.L_x_1) ;  /* 0x0000000000940947 */ /* 0x000fea0003800000 */
[----:B------:R-:W2:Y:S04]  /*0190*/  LDG.E R14, desc[UR6][R8.64+0x4] ;  /* 0x00000406080e7981 */ /* 0x000ea8000c1e1900 */
[----:B------:R0:W5:Y:S01]  /*01a0*/  LDG.E R13, desc[UR6][R8.64] ;  /* 0x00000006080d7981 */ /* 0x000162000c1e1900 */
[----:B------:R-:W-:Y:S02]  /*01b0*/  IMAD.MOV.U32 R4, RZ, RZ, RZ ;  /* 0x000000ffff047224 */ /* 0x000fe400078e00ff */
[----:B0-2---:R-:W-:-:S07]  /*01c0*/  VIADD R15, R14, 0xffffffff ;  /* 0xffffffff0e0f7836 */ /* 0x005fce0000000000 */
.L_x_8:
[----:B-----5:R-:W-:Y:S01]  /*01d0*/  ISETP.GE.AND P0, PT, R13, R14, PT ;  /* 0x0000000e0d00720c */ /* 0x020fe20003f06270 */
[----:B------:R-:W-:-:S12]  /*01e0*/  BSSY.RECONVERGENT B1, `(.L_x_2) ;  /* 0x000001c000017945 */ /* 0x000fd80003800200 */
[----:B------:R-:W-:Y:S05]  /*01f0*/  @P0 BRA `(.L_x_3) ;  /* 0x0000000000680947 */ /* 0x000fea0003800000 */
[----:B------:R-:W0:Y:S08]  /*0200*/  LDC.64 R8, c[0x0][0x380] ;  /* 0x0000e000ff087b82 */ /* 0x000e300000000a00 */
[----:B------:R-:W1:Y:S01]  /*0210*/  LDC.64 R6, c[0x0][0x380] ;  /* 0x0000e000ff067b82 */ /* 0x000e620000000a00 */
[----:B0-----:R-:W-:-:S05]  /*0220*/  IMAD.WIDE R8, R10, 0x4, R8 ;  /* 0x000000040a087825 */ /* 0x001fca00078e0208 */
[----:B------:R0:W5:Y:S01]  /*0230*/  LDG.E R16, desc[UR6][R8.64] ;  /* 0x0000000608107981 */ /* 0x000162000c1e1900 */
[----:B------:R-:W-:Y:S01]  /*0240*/  MOV R11, R15 ;  /* 0x0000000f000b7202 */ /* 0x000fe20000000f00 */
[----:B------:R-:W-:-:S07]  /*0250*/  IMAD.MOV.U32 R12, RZ, RZ, R13 ;  /* 0x000000ffff0c7224 */ /* 0x000fce00078e000d */
.L_x_7:
[----:B0-----:R-:W-:-:S05]  /*0260*/  IMAD.IADD R8, R11, 0x1, R12 ;  /* 0x000000010b087824 */ /* 0x001fca00078e020c */
[----:B------:R-:W-:-:S04]  /*0270*/  LEA.HI R8, R8, R8, RZ, 0x1 ;  /* 0x0000000808087211 */ /* 0x000fc800078f08ff */
[----:B------:R-:W-:-:S05]  /*0280*/  SHF.R.S32.HI R17, RZ, 0x1, R8 ;  /* 0x00000001ff117819 */ /* 0x000fca0000011408 */
[----:B-1----:R-:W-:-:S06]  /*0290*/  IMAD.WIDE R8, R17, 0x4, R6 ;  /* 0x0000000411087825 */ /* 0x002fcc00078e0206 */
[----:B------:R-:W2:Y:S01]  /*02a0*/  LDG.E R9, desc[UR6][R8.64] ;  /* 0x0000000608097981 */ /* 0x000ea2000c1e1900 */
[----:B------:R-:W-:Y:S01]  /*02b0*/  BSSY.RELIABLE B2, `(.L_x_4) ;  /* 0x000000a000027945 */ /* 0x000fe20003800100 */
[----:B--2--5:R-:W-:-:S13]  /*02c0*/  ISETP.GE.AND P0, PT, R9, R16, PT ;  /* 0x000000100900720c */ /* 0x024fda0003f06270 */
[----:B------:R-:W-:Y:S01]  /*02d0*/  @!P0 IADD3 R12, PT, PT, R17, 0x1, RZ ;  /* 0x00000001110c8810 */ /* 0x000fe20007ffe0ff */
[----:B------:R-:W-:Y:S06]  /*02e0*/  @!P0 BRA `(.L_x_5) ;  /* 0x0000000000188947 */ /* 0x000fec0003800000 */
[----:B------:R-:W-:-:S13]  /*02f0*/  ISETP.GT.AND P0, PT, R9, R16, PT ;  /* 0x000000100900720c */ /* 0x000fda0003f04270 */
[----:B------:R-:W-:Y:S01]  /*0300*/  @P0 VIADD R11, R17, 0xffffffff ;  /* 0xffffffff110b0836 */ /* 0x000fe20000000000 */
[----:B------:R-:W-:Y:S06]  /*0310*/  @P0 BRA `(.L_x_5) ;  /* 0x00000000000c0947 */ /* 0x000fec0003800000 */
[----:B------:R-:W-:-:S13]  /*0320*/  ISETP.NE.AND P0, PT, R9, R16, PT ;  /* 0x000000100900720c */ /* 0x000fda0003f05270 */
[----:B------:R-:W-:Y:S05]  /*0330*/  @!P0 BREAK.RELIABLE B2 ;  /* 0x0000000000028942 */ /* 0x000fea0003800100 */
[----:B------:R-:W-:Y:S05]  /*0340*/  @!P0 BRA `(.L_x_6) ;  /* 0x0000000000108947 */ /* 0x000fea0003800000 */
.L_x_5:
[----:B------:R-:W-:Y:S05]  /*0350*/  BSYNC.RELIABLE B2 ;  /* 0x0000000000027941 */ /* 0x000fea0003800100 */
.L_x_4:
[----:B------:R-:W-:-:S13]  /*0360*/  ISETP.GT.AND P0, PT, R12, R11, PT ;  /* 0x0000000b0c00720c */ /* 0x000fda0003f04270 */
[----:B------:R-:W-:Y:S05]  /*0370*/  @!P0 BRA `(.L_x_7) ;  /* 0xfffffffc00b88947 */ /* 0x000fea000383ffff */
[----:B------:R-:W-:Y:S05]  /*0380*/  BRA `(.L_x_3) ;  /* 0x0000000000047947 */ /* 0x000fea0003800000 */
.L_x_6:
[----:B------:R-:W-:-:S07]  /*0390*/  VIADD R4, R4, 0x1 ;  /* 0x0000000104047836 */ /* 0x000fce0000000000 */
.L_x_3:
[----:B------:R-:W-:Y:S05]  /*03a0*/  BSYNC.RECONVERGENT B1 ;  /* 0x0000000000017941 */ /* 0x000fea0003800200 */
.L_x_2:
[----:B------:R-:W-:-:S04]  /*03b0*/  IADD3 R10, PT, PT, R10, 0x1, RZ ;  /* 0x000000010a0a7810 */ /* 0x000fc80007ffe0ff */
[----:B------:R-:W-:-:S13]  /*03c0*/  ISETP.NE.AND P0, PT, R10, R5, PT ;  /* 0x000000050a00720c */ /* 0x000fda0003f05270 */
[----:B------:R-:W-:Y:S05]  /*03d0*/  @P0 BRA `(.L_x_8) ;  /* 0xfffffffc007c0947 */ /* 0x000fea000383ffff */
.L_x_1:
[----:B------:R-:W-:Y:S05]  /*03e0*/  BSYNC.RECONVERGENT B0 ;  /* 0x0000000000007941 */ /* 0x000fea0003800200 */
.L_x_0:
[----:B------:R-:W0:Y:S01]  /*03f0*/  S2R R5, SR_LANEID ;  /* 0x0000000000057919 */ /* 0x000e220000000000 */
[----:B------:R-:W1:Y:S08]  /*0400*/  REDUX.SUM UR5, R4 ;  /* 0x00000000040573c4 */ /* 0x000e70000000c000 */
[----:B------:R-:W2:Y:S01]  /*0410*/  LDC.64 R6, c[0x0][0x3a0] ;  /* 0x0000e800ff067b82 */ /* 0x000ea20000000a00 */
[----:B------:R-:W-:-:S02]  /*0420*/  VOTEU.ANY UR4, UPT, PT ;  /* 0x0000000000047886 */ /* 0x000fc400038e0100 */
[----:B------:R-:W-:-:S05]  /*0430*/  UFLO.U32 UR4, UR4 ;  /* 0x00000004000472bd */ /* 0x000fca00080e0000 */
[----:B------:R-:W3:Y:S01]  /*0440*/  LDC.64 R8, c[0x0][0x398] ;  /* 0x0000e600ff087b82 */ /* 0x000ee20000000a00 */
[----:B--2---:R-:W-:-:S04]  /*0450*/  IMAD.WIDE R6, R0, 0x4, R6 ;  /* 0x0000000400067825 */ /* 0x004fc800078e0206 */
[----:B-1----:R-:W-:Y:S01]  /*0460*/  IMAD.U32 R11, RZ, RZ, UR5 ;  /* 0x00000005ff0b7e24 */ /* 0x002fe2000f8e00ff */
[----:B------:R1:W-:Y:S01]  /*0470*/  STG.E desc[UR6][R6.64], R4 ;  /* 0x0000000406007986 */ /* 0x0003e2000c101906 */
[----:B0-----:R-:W-:-:S13]  /*0480*/  ISETP.EQ.U32.AND P0, PT, R5, UR4, PT ;  /* 0x0000000405007c0c */ /* 0x001fda000bf02070 */
[----:B---3--:R1:W-:Y:S04]  /*0490*/  @P0 REDG.E.ADD.STRONG.GPU desc[UR6][R8.64], R11 ;  /* 0x0000000b0800098e */ /* 0x0083e8000c12e106 */
[----:B------:R-:W2:Y:S01]  /*04a0*/  LDG.E R5, desc[UR6][R2.64+0x4] ;  /* 0x0000040602057981 */ /* 0x000ea2000c1e1900 */
[----:B------:R-:W-:-:S04]  /*04b0*/  IADD3 R0, PT, PT, R0, 0x1, RZ ;  /* 0x0000000100007810 */ /* 0x000fc80007ffe0ff */
[----:B--2---:R-:W-:-:S13]  /*04c0*/  ISETP.GE.AND P0, PT, R0, R5, PT ;  /* 0x000000050000720c */ /* 0x004fda0003f06270 */
[----:B-1----:R-:W-:Y:S05]  /*04d0*/  @!P0 BRA `(.L_x_9) ;  /* 0xfffffffc00048947 */ /* 0x002fea000383ffff */
[----:B------:R-:W-:Y:S05]  /*04e0*/  EXIT ;  /* 0x000000000000794d */ /* 0x000fea0003800000 */
.L_x_10:
[----:B------:R-:W-:-:S00]  /*04f0*/  BRA `(.L_x_10) ;  /* 0xfffffffc00fc7947 */ /* 0x000fc0000383ffff */
[----:B------:R-:W-:-:S00]  /*0500*/  NOP ;  /* 0x0000000000007918 */ /* 0x000fc00000000000 */
[----:B------:R-:W-:-:S00]  /*0510*/  NOP ;  /* 0x0000000000007918 */ /* 0x000fc00000000000 */
[----:B------:R-:W-:-:S00]  /*0520*/  NOP ;  /* 0x0000000000007918 */ /* 0x000fc00000000000 */
[----:B------:R-:W-:-:S00]  /*0530*/  NOP ;  /* 0x0000000000007918 */ /* 0x000fc00000000000 */
[----:B------:R-:W-:-:S00]  /*0540*/  NOP ;  /* 0x0000000000007918 */ /* 0x000fc00000000000 */
[----:B------:R-:W-:-:S00]  /*0550*/  NOP ;  /* 0x0000000000007918 */ /* 0x000fc00000000000 */
[----:B------:R-:W-:-:S00]  /*0560*/  NOP ;  /* 0x0000000000007918 */ /* 0x000fc00000000000 */
[----:B------:R-:W-:-:S00]  /*0570*/  NOP ;  /* 0x0000000000007918 */ /* 0x000fc00000000000 */
.L_x_11:


//--------------------- .nv.shared.reserved.0     --------------------------
	.section	.nv.shared.reserved.0,"aw",@nobits
	.weak		__nv_reservedSMEM_offset_0_alias
	.size		__nv_reservedSMEM_offset_0_alias, 0, 64
	.other		__nv_reservedSMEM_offset_0_alias,@"STO_CUDA_RESERVED_SHARED STV_DEFAULT"
__nv_reservedSMEM_offset_0_alias:
	.zero		0
	.zero		64


//--------------------- .nv.constant0._Z13Find_TrianglePiS_iiS_S_ --------------------------
	.section	.nv.constant0._Z13Find_TrianglePiS_iiS_S_,"a",@progbits
	.sectionflags	@""
	.align	4
.nv.constant0._Z13Find_TrianglePiS_iiS_S_:
	.zero		936


//--------------------- SYMBOLS --------------------------

	.type		.nv.reservedSmem.offset0,@object
	.size		.nv.reservedSmem.offset0,0x4
